//
// Generated by NVIDIA NVVM Compiler
//
// Compiler Build ID: CL-36424714
// Cuda compilation tools, release 13.0, V13.0.88
// Based on NVVM 20.0.0
//

.version 9.0
.target sm_100
.address_size 64

	// .globl	_Z21fourier_encode_kernelPKfS0_Pfiii
.global .align 4 .b8 __cudart_i2opi_f[24] = {65, 144, 67, 60, 153, 149, 98, 219, 192, 221, 52, 245, 209, 87, 39, 252, 41, 21, 68, 78, 110, 131, 249, 162};

.visible .entry _Z21fourier_encode_kernelPKfS0_Pfiii(
	.param .u64 .ptr .align 1 _Z21fourier_encode_kernelPKfS0_Pfiii_param_0,
	.param .u64 .ptr .align 1 _Z21fourier_encode_kernelPKfS0_Pfiii_param_1,
	.param .u64 .ptr .align 1 _Z21fourier_encode_kernelPKfS0_Pfiii_param_2,
	.param .u32 _Z21fourier_encode_kernelPKfS0_Pfiii_param_3,
	.param .u32 _Z21fourier_encode_kernelPKfS0_Pfiii_param_4,
	.param .u32 _Z21fourier_encode_kernelPKfS0_Pfiii_param_5
)
{
	.local .align 4 .b8 	__local_depot0[28];
	.reg .b64 	%SP;
	.reg .b64 	%SPL;
	.reg .pred 	%p<29>;
	.reg .b32 	%r<126>;
	.reg .b32 	%f<117>;
	.reg .b64 	%rd<80>;
	.reg .b64 	%fd<5>;

	mov.u64 	%SPL, __local_depot0;
	ld.param.u64 	%rd20, [_Z21fourier_encode_kernelPKfS0_Pfiii_param_0];
	ld.param.u64 	%rd21, [_Z21fourier_encode_kernelPKfS0_Pfiii_param_1];
	ld.param.u64 	%rd19, [_Z21fourier_encode_kernelPKfS0_Pfiii_param_2];
	ld.param.u32 	%r49, [_Z21fourier_encode_kernelPKfS0_Pfiii_param_3];
	ld.param.u32 	%r47, [_Z21fourier_encode_kernelPKfS0_Pfiii_param_4];
	ld.param.u32 	%r50, [_Z21fourier_encode_kernelPKfS0_Pfiii_param_5];
	cvta.to.global.u64 	%rd1, %rd21;
	cvta.to.global.u64 	%rd2, %rd20;
	add.u64 	%rd3, %SPL, 0;
	mov.u32 	%r51, %ctaid.x;
	mov.u32 	%r52, %ntid.x;
	mov.u32 	%r53, %tid.x;
	mad.lo.s32 	%r1, %r51, %r52, %r53;
	mov.u32 	%r54, %ctaid.y;
	mov.u32 	%r55, %ntid.y;
	mov.u32 	%r56, %tid.y;
	mad.lo.s32 	%r57, %r54, %r55, %r56;
	setp.ge.s32 	%p1, %r1, %r49;
	setp.ge.s32 	%p2, %r57, %r50;
	or.pred  	%p3, %p1, %p2;
	@%p3 bra 	$L__BB0_31;
	setp.lt.s32 	%p4, %r47, 1;
	mov.f32 	%f114, 0f00000000;
	@%p4 bra 	$L__BB0_14;
	mul.lo.s32 	%r3, %r47, %r1;
	and.b32  	%r4, %r47, 7;
	setp.lt.u32 	%p5, %r47, 8;
	mov.f32 	%f113, 0f00000000;
	mov.b32 	%r116, 0;
	@%p5 bra 	$L__BB0_5;
	and.b32  	%r116, %r47, 2147483640;
	neg.s32 	%r114, %r116;
	shl.b32 	%r7, %r50, 3;
	add.s64 	%rd4, %rd2, 16;
	mov.f32 	%f113, 0f00000000;
	mul.wide.s32 	%rd27, %r50, 4;
	mov.u32 	%r112, %r3;
	mov.u32 	%r113, %r57;
$L__BB0_4:
	.pragma "nounroll";
	mul.wide.s32 	%rd23, %r112, 4;
	add.s64 	%rd24, %rd4, %rd23;
	ld.global.f32 	%f28, [%rd24+-16];
	mul.wide.s32 	%rd25, %r113, 4;
	add.s64 	%rd26, %rd1, %rd25;
	ld.global.f32 	%f29, [%rd26];
	fma.rn.f32 	%f30, %f28, %f29, %f113;
	ld.global.f32 	%f31, [%rd24+-12];
	add.s64 	%rd28, %rd26, %rd27;
	ld.global.f32 	%f32, [%rd28];
	fma.rn.f32 	%f33, %f31, %f32, %f30;
	ld.global.f32 	%f34, [%rd24+-8];
	add.s64 	%rd29, %rd28, %rd27;
	ld.global.f32 	%f35, [%rd29];
	fma.rn.f32 	%f36, %f34, %f35, %f33;
	ld.global.f32 	%f37, [%rd24+-4];
	add.s64 	%rd30, %rd29, %rd27;
	ld.global.f32 	%f38, [%rd30];
	fma.rn.f32 	%f39, %f37, %f38, %f36;
	ld.global.f32 	%f40, [%rd24];
	add.s64 	%rd31, %rd30, %rd27;
	ld.global.f32 	%f41, [%rd31];
	fma.rn.f32 	%f42, %f40, %f41, %f39;
	ld.global.f32 	%f43, [%rd24+4];
	add.s64 	%rd32, %rd31, %rd27;
	ld.global.f32 	%f44, [%rd32];
	fma.rn.f32 	%f45, %f43, %f44, %f42;
	ld.global.f32 	%f46, [%rd24+8];
	add.s64 	%rd33, %rd32, %rd27;
	ld.global.f32 	%f47, [%rd33];
	fma.rn.f32 	%f48, %f46, %f47, %f45;
	ld.global.f32 	%f49, [%rd24+12];
	add.s64 	%rd34, %rd33, %rd27;
	ld.global.f32 	%f50, [%rd34];
	fma.rn.f32 	%f113, %f49, %f50, %f48;
	add.s32 	%r114, %r114, 8;
	add.s32 	%r113, %r113, %r7;
	add.s32 	%r112, %r112, 8;
	setp.ne.s32 	%p6, %r114, 0;
	@%p6 bra 	$L__BB0_4;
$L__BB0_5:
	setp.eq.s32 	%p7, %r4, 0;
	@%p7 bra 	$L__BB0_13;
	and.b32  	%r15, %r47, 3;
	setp.lt.u32 	%p8, %r4, 4;
	@%p8 bra 	$L__BB0_8;
	add.s32 	%r59, %r116, %r3;
	mul.wide.s32 	%rd35, %r59, 4;
	add.s64 	%rd36, %rd2, %rd35;
	ld.global.f32 	%f52, [%rd36];
	mad.lo.s32 	%r60, %r116, %r50, %r57;
	mul.wide.s32 	%rd37, %r60, 4;
	add.s64 	%rd38, %rd1, %rd37;
	ld.global.f32 	%f53, [%rd38];
	fma.rn.f32 	%f54, %f52, %f53, %f113;
	ld.global.f32 	%f55, [%rd36+4];
	mul.wide.s32 	%rd39, %r50, 4;
	add.s64 	%rd40, %rd38, %rd39;
	ld.global.f32 	%f56, [%rd40];
	fma.rn.f32 	%f57, %f55, %f56, %f54;
	ld.global.f32 	%f58, [%rd36+8];
	add.s64 	%rd41, %rd40, %rd39;
	ld.global.f32 	%f59, [%rd41];
	fma.rn.f32 	%f60, %f58, %f59, %f57;
	ld.global.f32 	%f61, [%rd36+12];
	add.s64 	%rd42, %rd41, %rd39;
	ld.global.f32 	%f62, [%rd42];
	fma.rn.f32 	%f113, %f61, %f62, %f60;
	add.s32 	%r116, %r116, 4;
$L__BB0_8:
	setp.eq.s32 	%p9, %r15, 0;
	@%p9 bra 	$L__BB0_13;
	setp.eq.s32 	%p10, %r15, 1;
	@%p10 bra 	$L__BB0_11;
	add.s32 	%r61, %r116, %r3;
	mul.wide.s32 	%rd43, %r61, 4;
	add.s64 	%rd44, %rd2, %rd43;
	ld.global.f32 	%f64, [%rd44];
	mad.lo.s32 	%r62, %r116, %r50, %r57;
	mul.wide.s32 	%rd45, %r62, 4;
	add.s64 	%rd46, %rd1, %rd45;
	ld.global.f32 	%f65, [%rd46];
	fma.rn.f32 	%f66, %f64, %f65, %f113;
	ld.global.f32 	%f67, [%rd44+4];
	mul.wide.s32 	%rd47, %r50, 4;
	add.s64 	%rd48, %rd46, %rd47;
	ld.global.f32 	%f68, [%rd48];
	fma.rn.f32 	%f113, %f67, %f68, %f66;
	add.s32 	%r116, %r116, 2;
$L__BB0_11:
	and.b32  	%r63, %r47, 1;
	setp.eq.b32 	%p11, %r63, 1;
	not.pred 	%p12, %p11;
	@%p12 bra 	$L__BB0_13;
	add.s32 	%r64, %r116, %r3;
	mul.wide.s32 	%rd49, %r64, 4;
	add.s64 	%rd50, %rd2, %rd49;
	ld.global.f32 	%f69, [%rd50];
	mad.lo.s32 	%r65, %r116, %r50, %r57;
	mul.wide.s32 	%rd51, %r65, 4;
	add.s64 	%rd52, %rd1, %rd51;
	ld.global.f32 	%f70, [%rd52];
	fma.rn.f32 	%f113, %f69, %f70, %f113;
$L__BB0_13:
	mul.f32 	%f114, %f113, 0f40C90FDB;
$L__BB0_14:
	mul.f32 	%f71, %f114, 0f3F22F983;
	cvt.rni.s32.f32 	%r125, %f71;
	cvt.rn.f32.s32 	%f72, %r125;
	fma.rn.f32 	%f73, %f72, 0fBFC90FDA, %f114;
	fma.rn.f32 	%f74, %f72, 0fB3A22168, %f73;
	fma.rn.f32 	%f116, %f72, 0fA7C234C5, %f74;
	abs.f32 	%f16, %f114;
	setp.ltu.f32 	%p13, %f16, 0f47CE4780;
	mov.u32 	%r121, %r125;
	mov.f32 	%f115, %f116;
	@%p13 bra 	$L__BB0_22;
	setp.neu.f32 	%p14, %f16, 0f7F800000;
	@%p14 bra 	$L__BB0_17;
	mov.f32 	%f77, 0f00000000;
	mul.rn.f32 	%f115, %f114, %f77;
	mov.b32 	%r121, 0;
	bra.uni 	$L__BB0_22;
$L__BB0_17:
	mov.b32 	%r21, %f114;
	shl.b32 	%r67, %r21, 8;
	or.b32  	%r22, %r67, -2147483648;
	mov.b64 	%rd76, 0;
	mov.b32 	%r118, 0;
	mov.u64 	%rd74, __cudart_i2opi_f;
	mov.u64 	%rd75, %rd3;
$L__BB0_18:
	.pragma "nounroll";
	ld.global.nc.u32 	%r68, [%rd74];
	mad.wide.u32 	%rd55, %r68, %r22, %rd76;
	shr.u64 	%rd76, %rd55, 32;
	st.local.u32 	[%rd75], %rd55;
	add.s32 	%r118, %r118, 1;
	add.s64 	%rd75, %rd75, 4;
	add.s64 	%rd74, %rd74, 4;
	setp.ne.s32 	%p15, %r118, 6;
	@%p15 bra 	$L__BB0_18;
	shr.u32 	%r69, %r21, 23;
	st.local.u32 	[%rd3+24], %rd76;
	and.b32  	%r25, %r69, 31;
	and.b32  	%r70, %r69, 224;
	add.s32 	%r71, %r70, -128;
	shr.u32 	%r72, %r71, 5;
	mul.wide.u32 	%rd56, %r72, 4;
	sub.s64 	%rd11, %rd3, %rd56;
	ld.local.u32 	%r119, [%rd11+24];
	ld.local.u32 	%r120, [%rd11+20];
	setp.eq.s32 	%p16, %r25, 0;
	@%p16 bra 	$L__BB0_21;
	shf.l.wrap.b32 	%r119, %r120, %r119, %r25;
	ld.local.u32 	%r73, [%rd11+16];
	shf.l.wrap.b32 	%r120, %r73, %r120, %r25;
$L__BB0_21:
	shr.u32 	%r74, %r119, 30;
	shf.l.wrap.b32 	%r75, %r120, %r119, 2;
	shl.b32 	%r76, %r120, 2;
	shr.u32 	%r77, %r75, 31;
	add.s32 	%r78, %r77, %r74;
	neg.s32 	%r79, %r78;
	setp.lt.s32 	%p17, %r21, 0;
	selp.b32 	%r121, %r79, %r78, %p17;
	xor.b32  	%r80, %r75, %r21;
	shr.s32 	%r81, %r75, 31;
	xor.b32  	%r82, %r81, %r75;
	xor.b32  	%r83, %r81, %r76;
	cvt.u64.u32 	%rd57, %r82;
	shl.b64 	%rd58, %rd57, 32;
	cvt.u64.u32 	%rd59, %r83;
	or.b64  	%rd60, %rd58, %rd59;
	cvt.rn.f64.s64 	%fd1, %rd60;
	mul.f64 	%fd2, %fd1, 0d3BF921FB54442D19;
	cvt.rn.f32.f64 	%f75, %fd2;
	neg.f32 	%f76, %f75;
	setp.lt.s32 	%p18, %r80, 0;
	selp.f32 	%f115, %f76, %f75, %p18;
$L__BB0_22:
	setp.ltu.f32 	%p19, %f16, 0f47CE4780;
	mul.rn.f32 	%f78, %f115, %f115;
	and.b32  	%r85, %r121, 1;
	setp.eq.b32 	%p20, %r85, 1;
	selp.f32 	%f79, 0f3F800000, %f115, %p20;
	fma.rn.f32 	%f80, %f78, %f79, 0f00000000;
	fma.rn.f32 	%f81, %f78, 0f37CBAC00, 0fBAB607ED;
	selp.f32 	%f82, %f81, 0fB94D4153, %p20;
	selp.f32 	%f83, 0f3D2AAABB, 0f3C0885E4, %p20;
	fma.rn.f32 	%f84, %f82, %f78, %f83;
	selp.f32 	%f85, 0fBEFFFFFF, 0fBE2AAAA8, %p20;
	fma.rn.f32 	%f86, %f84, %f78, %f85;
	fma.rn.f32 	%f87, %f86, %f80, %f79;
	and.b32  	%r86, %r121, 2;
	setp.eq.s32 	%p21, %r86, 0;
	mov.f32 	%f88, 0f00000000;
	sub.f32 	%f89, %f88, %f87;
	selp.f32 	%f20, %f87, %f89, %p21;
	@%p19 bra 	$L__BB0_30;
	setp.neu.f32 	%p22, %f16, 0f7F800000;
	@%p22 bra 	$L__BB0_25;
	mov.f32 	%f92, 0f00000000;
	mul.rn.f32 	%f116, %f114, %f92;
	mov.b32 	%r125, 0;
	bra.uni 	$L__BB0_30;
$L__BB0_25:
	mov.b32 	%r34, %f114;
	shl.b32 	%r88, %r34, 8;
	or.b32  	%r35, %r88, -2147483648;
	mov.b64 	%rd79, 0;
	mov.b32 	%r122, 0;
	mov.u64 	%rd77, __cudart_i2opi_f;
	mov.u64 	%rd78, %rd3;
$L__BB0_26:
	.pragma "nounroll";
	ld.global.nc.u32 	%r89, [%rd77];
	mad.wide.u32 	%rd63, %r89, %r35, %rd79;
	shr.u64 	%rd79, %rd63, 32;
	st.local.u32 	[%rd78], %rd63;
	add.s32 	%r122, %r122, 1;
	add.s64 	%rd78, %rd78, 4;
	add.s64 	%rd77, %rd77, 4;
	setp.ne.s32 	%p23, %r122, 6;
	@%p23 bra 	$L__BB0_26;
	shr.u32 	%r90, %r34, 23;
	st.local.u32 	[%rd3+24], %rd79;
	and.b32  	%r38, %r90, 31;
	and.b32  	%r91, %r90, 224;
	add.s32 	%r92, %r91, -128;
	shr.u32 	%r93, %r92, 5;
	mul.wide.u32 	%rd64, %r93, 4;
	sub.s64 	%rd18, %rd3, %rd64;
	ld.local.u32 	%r123, [%rd18+24];
	ld.local.u32 	%r124, [%rd18+20];
	setp.eq.s32 	%p24, %r38, 0;
	@%p24 bra 	$L__BB0_29;
	shf.l.wrap.b32 	%r123, %r124, %r123, %r38;
	ld.local.u32 	%r94, [%rd18+16];
	shf.l.wrap.b32 	%r124, %r94, %r124, %r38;
$L__BB0_29:
	shr.u32 	%r95, %r123, 30;
	shf.l.wrap.b32 	%r96, %r124, %r123, 2;
	shl.b32 	%r97, %r124, 2;
	shr.u32 	%r98, %r96, 31;
	add.s32 	%r99, %r98, %r95;
	neg.s32 	%r100, %r99;
	setp.lt.s32 	%p25, %r34, 0;
	selp.b32 	%r125, %r100, %r99, %p25;
	xor.b32  	%r101, %r96, %r34;
	shr.s32 	%r102, %r96, 31;
	xor.b32  	%r103, %r102, %r96;
	xor.b32  	%r104, %r102, %r97;
	cvt.u64.u32 	%rd65, %r103;
	shl.b64 	%rd66, %rd65, 32;
	cvt.u64.u32 	%rd67, %r104;
	or.b64  	%rd68, %rd66, %rd67;
	cvt.rn.f64.s64 	%fd3, %rd68;
	mul.f64 	%fd4, %fd3, 0d3BF921FB54442D19;
	cvt.rn.f32.f64 	%f90, %fd4;
	neg.f32 	%f91, %f90;
	setp.lt.s32 	%p26, %r101, 0;
	selp.f32 	%f116, %f91, %f90, %p26;
$L__BB0_30:
	add.s32 	%r106, %r125, 1;
	mul.rn.f32 	%f93, %f116, %f116;
	and.b32  	%r107, %r125, 1;
	setp.eq.b32 	%p27, %r107, 1;
	selp.f32 	%f94, %f116, 0f3F800000, %p27;
	fma.rn.f32 	%f95, %f93, %f94, 0f00000000;
	fma.rn.f32 	%f96, %f93, 0f37CBAC00, 0fBAB607ED;
	selp.f32 	%f97, 0fB94D4153, %f96, %p27;
	selp.f32 	%f98, 0f3C0885E4, 0f3D2AAABB, %p27;
	fma.rn.f32 	%f99, %f97, %f93, %f98;
	selp.f32 	%f100, 0fBE2AAAA8, 0fBEFFFFFF, %p27;
	fma.rn.f32 	%f101, %f99, %f93, %f100;
	fma.rn.f32 	%f102, %f101, %f95, %f94;
	and.b32  	%r108, %r106, 2;
	setp.eq.s32 	%p28, %r108, 0;
	mov.f32 	%f103, 0f00000000;
	sub.f32 	%f104, %f103, %f102;
	selp.f32 	%f105, %f102, %f104, %p28;
	mul.lo.s32 	%r109, %r1, %r50;
	shl.b32 	%r110, %r109, 1;
	add.s32 	%r111, %r110, %r57;
	cvta.to.global.u64 	%rd69, %rd19;
	mul.wide.s32 	%rd70, %r111, 4;
	add.s64 	%rd71, %rd69, %rd70;
	st.global.f32 	[%rd71], %f20;
	mul.wide.s32 	%rd72, %r50, 4;
	add.s64 	%rd73, %rd71, %rd72;
	st.global.f32 	[%rd73], %f105;
$L__BB0_31:
	ret;

}


// ===== COMPILED SASS (sm_100) =====

	.target	sm_100

	.elftype	@"ET_EXEC"


//--------------------- .note.nv.tkinfo           --------------------------
	.section	.note.nv.tkinfo,"",@"SHT_NOTE"
	.sectionflags	@"SHF_NOTE_NV_TKINFO"
	.tkinfo
        /*0018*/ 	.word	0x00000002
        /*0030*/ 	.string	""
        /*0030*/ 	.string	"ptxas"
        /*0030*/ 	.string	"Cuda compilation tools, release 13.0, V13.0.88"
        /*0030*/ 	.string	"Build cuda_13.0.r13.0/compiler.36424714_0"
        /*0030*/ 	.string	"-arch sm_100 -m 64 "



//--------------------- .note.nv.cuinfo           --------------------------
	.section	.note.nv.cuinfo,"",@"SHT_NOTE"
	.sectionflags	@"SHF_NOTE_NV_CUINFO"
        /*0018*/ 	.short	0x0002
        /*001a*/ 	.short	0x0064
        /*001c*/ 	.short	0x0082
	.zero		2


//--------------------- .nv.info                  --------------------------
	.section	.nv.info,"",@"SHT_CUDA_INFO"
	.align	4


	//----- nvinfo : EIATTR_REGCOUNT
	.align		4
        /*0000*/ 	.byte	0x04, 0x2f
        /*0002*/ 	.short	(.L_2 - .L_1)
	.align		4
.L_1:
        /*0004*/ 	.word	index@(_Z21fourier_encode_kernelPKfS0_Pfiii)
        /*0008*/ 	.word	0x00000020


	//----- nvinfo : EIATTR_FRAME_SIZE
	.align		4
.L_2:
        /*000c*/ 	.byte	0x04, 0x11
        /*000e*/ 	.short	(.L_4 - .L_3)
	.align		4
.L_3:
        /*0010*/ 	.word	index@(_Z21fourier_encode_kernelPKfS0_Pfiii)
        /*0014*/ 	.word	0x00000000


	//----- nvinfo : EIATTR_MIN_STACK_SIZE
	.align		4
.L_4:
        /*0018*/ 	.byte	0x04, 0x12
        /*001a*/ 	.short	(.L_6 - .L_5)
	.align		4
.L_5:
        /*001c*/ 	.word	index@(_Z21fourier_encode_kernelPKfS0_Pfiii)
        /*0020*/ 	.word	0x00000000
.L_6:


//--------------------- .nv.compat                --------------------------
	.section	.nv.compat,"",@"SHT_CUDA_COMPAT_INFO"
	.align	4
        /*0000*/ 	.byte	0x02, 0x09, 0x00, 0x00, 0x02, 0x02, 0x01, 0x00, 0x02, 0x05, 0x05, 0x00, 0x03, 0x07, 0x01, 0x01
        /*0010*/ 	.byte	0x02, 0x03, 0x00, 0x00, 0x02, 0x06, 0x01, 0x00, 0x04, 0x0b, 0x08, 0x00, 0x01, 0x00, 0x00, 0x00
        /*0020*/ 	.byte	0x00, 0x00, 0x00, 0x00


//--------------------- .nv.info._Z21fourier_encode_kernelPKfS0_Pfiii --------------------------
	.section	.nv.info._Z21fourier_encode_kernelPKfS0_Pfiii,"",@"SHT_CUDA_INFO"
	.sectionflags	@""
	.align	4


	//----- nvinfo : EIATTR_CUDA_API_VERSION
	.align		4
        /*0000*/ 	.byte	0x04, 0x37
        /*0002*/ 	.short	(.L_8 - .L_7)
.L_7:
        /*0004*/ 	.word	0x00000082


	//----- nvinfo : EIATTR_KPARAM_INFO
	.align		4
.L_8:
        /*0008*/ 	.byte	0x04, 0x17
        /*000a*/ 	.short	(.L_10 - .L_9)
.L_9:
        /*000c*/ 	.word	0x00000000
        /*0010*/ 	.short	0x0005
        /*0012*/ 	.short	0x0020
        /*0014*/ 	.byte	0x00, 0xf0, 0x11, 0x00


	//----- nvinfo : EIATTR_KPARAM_INFO
	.align		4
.L_10:
        /*0018*/ 	.byte	0x04, 0x17
        /*001a*/ 	.short	(.L_12 - .L_11)
.L_11:
        /*001c*/ 	.word	0x00000000
        /*0020*/ 	.short	0x0004
        /*0022*/ 	.short	0x001c
        /*0024*/ 	.byte	0x00, 0xf0, 0x11, 0x00


	//----- nvinfo : EIATTR_KPARAM_INFO
	.align		4
.L_12:
        /*0028*/ 	.byte	0x04, 0x17
        /*002a*/ 	.short	(.L_14 - .L_13)
.L_13:
        /*002c*/ 	.word	0x00000000
        /*0030*/ 	.short	0x0003
        /*0032*/ 	.short	0x0018
        /*0034*/ 	.byte	0x00, 0xf0, 0x11, 0x00


	//----- nvinfo : EIATTR_KPARAM_INFO
	.align		4
.L_14:
        /*0038*/ 	.byte	0x04, 0x17
        /*003a*/ 	.short	(.L_16 - .L_15)
.L_15:
        /*003c*/ 	.word	0x00000000
        /*0040*/ 	.short	0x0002
        /*0042*/ 	.short	0x0010
        /*0044*/ 	.byte	0x00, 0xf5, 0x21, 0x00


	//----- nvinfo : EIATTR_KPARAM_INFO
	.align		4
.L_16:
        /*0048*/ 	.byte	0x04, 0x17
        /*004a*/ 	.short	(.L_18 - .L_17)
.L_17:
        /*004c*/ 	.word	0x00000000
        /*0050*/ 	.short	0x0001
        /*0052*/ 	.short	0x0008
        /*0054*/ 	.byte	0x00, 0xf5, 0x21, 0x00


	//----- nvinfo : EIATTR_KPARAM_INFO
	.align		4
.L_18:
        /*0058*/ 	.byte	0x04, 0x17
        /*005a*/ 	.short	(.L_20 - .L_19)
.L_19:
        /*005c*/ 	.word	0x00000000
        /*0060*/ 	.short	0x0000
        /*0062*/ 	.short	0x0000
        /*0064*/ 	.byte	0x00, 0xf5, 0x21, 0x00


	//----- nvinfo : EIATTR_SPARSE_MMA_MASK
	.align		4
.L_20:
        /*0068*/ 	.byte	0x03, 0x50
        /*006a*/ 	.short	0x0000


	//----- nvinfo : EIATTR_MAXREG_COUNT
	.align		4
        /*006c*/ 	.byte	0x03, 0x1b
        /*006e*/ 	.short	0x00ff


	//----- nvinfo : EIATTR_MERCURY_ISA_VERSION
	.align		4
        /*0070*/ 	.byte	0x03, 0x5f
        /*0072*/ 	.short	0x0101


	//----- nvinfo : EIATTR_VRC_CTA_INIT_COUNT
	.align		4
        /*0074*/ 	.byte	0x02, 0x4a
	.zero		1
	.zero		1


	//----- nvinfo : EIATTR_EXIT_INSTR_OFFSETS
	.align		4
        /*0078*/ 	.byte	0x04, 0x1c
        /*007a*/ 	.short	(.L_22 - .L_21)


	//   ....[0]....
.L_21:
        /*007c*/ 	.word	0x000000d0


	//   ....[1]....
        /*0080*/ 	.word	0x00001780


	//----- nvinfo : EIATTR_CRS_STACK_SIZE
	.align		4
.L_22:
        /*0084*/ 	.byte	0x04, 0x1e
        /*0086*/ 	.short	(.L_24 - .L_23)
.L_23:
        /*0088*/ 	.word	0x00000000


	//----- nvinfo : EIATTR_CBANK_PARAM_SIZE
	.align		4
.L_24:
        /*008c*/ 	.byte	0x03, 0x19
        /*008e*/ 	.short	0x0024


	//----- nvinfo : EIATTR_PARAM_CBANK
	.align		4
        /*0090*/ 	.byte	0x04, 0x0a
        /*0092*/ 	.short	(.L_26 - .L_25)
	.align		4
.L_25:
        /*0094*/ 	.word	index@(.nv.constant0._Z21fourier_encode_kernelPKfS0_Pfiii)
        /*0098*/ 	.short	0x0380
        /*009a*/ 	.short	0x0024


	//----- nvinfo : EIATTR_SW_WAR
	.align		4
.L_26:
        /*009c*/ 	.byte	0x04, 0x36
        /*009e*/ 	.short	(.L_28 - .L_27)
.L_27:
        /*00a0*/ 	.word	0x00000008
.L_28:


//--------------------- .nv.callgraph             --------------------------
	.section	.nv.callgraph,"",@"SHT_CUDA_CALLGRAPH"
	.align	4
	.sectionentsize	8
	.align		4
        /*0000*/ 	.word	0x00000000
	.align		4
        /*0004*/ 	.word	0xffffffff
	.align		4
        /*0008*/ 	.word	0x00000000
	.align		4
        /*000c*/ 	.word	0xfffffffe
	.align		4
        /*0010*/ 	.word	0x00000000
	.align		4
        /*0014*/ 	.word	0xfffffffd
	.align		4
        /*0018*/ 	.word	0x00000000
	.align		4
        /*001c*/ 	.word	0xfffffffc


//--------------------- .nv.constant4             --------------------------
	.section	.nv.constant4,"a",@progbits
	.align	8
	.align		8
.nv.constant4:
        /*0000*/ 	.dword	__cudart_i2opi_f


//--------------------- .text._Z21fourier_encode_kernelPKfS0_Pfiii --------------------------
	.section	.text._Z21fourier_encode_kernelPKfS0_Pfiii,"ax",@progbits
	.align	128
        .global         _Z21fourier_encode_kernelPKfS0_Pfiii
        .type           _Z21fourier_encode_kernelPKfS0_Pfiii,@function
        .size           _Z21fourier_encode_kernelPKfS0_Pfiii,(.L_x_16 - _Z21fourier_encode_kernelPKfS0_Pfiii)
        .other          _Z21fourier_encode_kernelPKfS0_Pfiii,@"STO_CUDA_ENTRY STV_DEFAULT"
_Z21fourier_encode_kernelPKfS0_Pfiii:
.text._Z21fourier_encode_kernelPKfS0_Pfiii:
[----:B------:R-:W-:Y:S01]  /*0000*/  LDC R1, c[0x0][0x37c] ;  /* 0x0000df00ff017b82 */ /* 0x000fe20000000800 */
[----:B------:R-:W0:Y:S07]  /*0010*/  S2R R5, SR_TID.Y ;  /* 0x0000000000057919 */ /* 0x000e2e0000002200 */
[----:B------:R-:W1:Y:S01]  /*0020*/  LDC R16, c[0x0][0x360] ;  /* 0x0000d800ff107b82 */ /* 0x000e620000000800 */
[----:B------:R-:W2:Y:S01]  /*0030*/  LDCU UR6, c[0x0][0x398] ;  /* 0x00007300ff0677ac */ /* 0x000ea20008000800 */
[----:B------:R-:W1:Y:S06]  /*0040*/  S2R R3, SR_TID.X ;  /* 0x0000000000037919 */ /* 0x000e6c0000002100 */
[----:B------:R-:W0:Y:S08]  /*0050*/  S2UR UR5, SR_CTAID.Y ;  /* 0x00000000000579c3 */ /* 0x000e300000002600 */
[----:B------:R-:W0:Y:S08]  /*0060*/  LDC R14, c[0x0][0x364] ;  /* 0x0000d900ff0e7b82 */ /* 0x000e300000000800 */
[----:B------:R-:W1:Y:S08]  /*0070*/  S2UR UR4, SR_CTAID.X ;  /* 0x00000000000479c3 */ /* 0x000e700000002500 */
[----:B------:R-:W3:Y:S01]  /*0080*/  LDC R15, c[0x0][0x3a0] ;  /* 0x0000e800ff0f7b82 */ /* 0x000ee20000000800 */
[----:B0-----:R-:W-:-:S02]  /*0090*/  IMAD R14, R14, UR5, R5 ;  /* 0x000000050e0e7c24 */ /* 0x001fc4000f8e0205 */
[----:B-1----:R-:W-:-:S03]  /*00a0*/  IMAD R16, R16, UR4, R3 ;  /* 0x0000000410107c24 */ /* 0x002fc6000f8e0203 */
[----:B---3--:R-:W-:-:S04]  /*00b0*/  ISETP.GE.AND P0, PT, R14, R15, PT ;  /* 0x0000000f0e00720c */ /* 0x008fc80003f06270 */
[----:B--2---:R-:W-:-:S13]  /*00c0*/  ISETP.GE.OR P0, PT, R16, UR6, P0 ;  /* 0x0000000610007c0c */ /* 0x004fda0008706670 */
[----:B------:R-:W-:Y:S05]  /*00d0*/  @P0 EXIT ;  /* 0x000000000000094d */ /* 0x000fea0003800000 */
[----:B------:R-:W0:Y:S01]  /*00e0*/  LDC R17, c[0x0][0x39c] ;  /* 0x0000e700ff117b82 */ /* 0x000e220000000800 */
[----:B------:R-:W1:Y:S01]  /*00f0*/  LDCU.64 UR6, c[0x0][0x358] ;  /* 0x00006b00ff0677ac */ /* 0x000e620008000a00 */
[----:B------:R-:W-:Y:S01]  /*0100*/  IMAD.MOV.U32 R26, RZ, RZ, RZ ;  /* 0x000000ffff1a7224 */ /* 0x000fe200078e00ff */
[----:B0-----:R-:W-:-:S13]  /*0110*/  ISETP.GE.AND P0, PT, R17, 0x1, PT ;  /* 0x000000011100780c */ /* 0x001fda0003f06270 */
[----:B-1----:R-:W-:Y:S05]  /*0120*/  @!P0 BRA `(.L_x_0) ;  /* 0x0000000400bc8947 */ /* 0x002fea0003800000 */
[C---:B------:R-:W-:Y:S01]  /*0130*/  ISETP.GE.U32.AND P0, PT, R17.reuse, 0x8, PT ;  /* 0x000000081100780c */ /* 0x040fe20003f06070 */
[----:B------:R-:W-:Y:S01]  /*0140*/  IMAD R0, R16, R17, RZ ;  /* 0x0000001110007224 */ /* 0x000fe200078e02ff */
[----:B------:R-:W-:Y:S01]  /*0150*/  LOP3.LUT R25, R17, 0x7, RZ, 0xc0, !PT ;  /* 0x0000000711197812 */ /* 0x000fe200078ec0ff */
[----:B------:R-:W-:Y:S02]  /*0160*/  IMAD.MOV.U32 R26, RZ, RZ, RZ ;  /* 0x000000ffff1a7224 */ /* 0x000fe400078e00ff */
[----:B------:R-:W-:Y:S01]  /*0170*/  IMAD.MOV.U32 R19, RZ, RZ, RZ ;  /* 0x000000ffff137224 */ /* 0x000fe200078e00ff */
[----:B------:R-:W-:-:S07]  /*0180*/  ISETP.NE.AND P1, PT, R25, RZ, PT ;  /* 0x000000ff1900720c */ /* 0x000fce0003f25270 */
[----:B------:R-:W-:Y:S06]  /*0190*/  @!P0 BRA `(.L_x_1) ;  /* 0x0000000000c48947 */ /* 0x000fec0003800000 */
[----:B------:R-:W0:Y:S01]  /*01a0*/  LDCU.64 UR4, c[0x0][0x380] ;  /* 0x00007000ff0477ac */ /* 0x000e220008000a00 */
[----:B------:R-:W-:Y:S01]  /*01b0*/  LOP3.LUT R19, R17, 0x7ffffff8, RZ, 0xc0, !PT ;  /* 0x7ffffff811137812 */ /* 0x000fe200078ec0ff */
[----:B------:R-:W-:Y:S02]  /*01c0*/  HFMA2 R26, -RZ, RZ, 0, 0 ;  /* 0x00000000ff1a7431 */ /* 0x000fe400000001ff */
[----:B------:R-:W-:Y:S02]  /*01d0*/  IMAD.MOV.U32 R18, RZ, RZ, R0 ;  /* 0x000000ffff127224 */ /* 0x000fe400078e0000 */
[----:B------:R-:W-:Y:S01]  /*01e0*/  IMAD.MOV.U32 R22, RZ, RZ, R14 ;  /* 0x000000ffff167224 */ /* 0x000fe200078e000e */
[----:B------:R-:W-:Y:S01]  /*01f0*/  IADD3 R20, PT, PT, -R19, RZ, RZ ;  /* 0x000000ff13147210 */ /* 0x000fe20007ffe1ff */
[----:B0-----:R-:W-:-:S04]  /*0200*/  UIADD3 UR4, UP0, UPT, UR4, 0x10, URZ ;  /* 0x0000001004047890 */ /* 0x001fc8000ff1e0ff */
[----:B------:R-:W-:-:S12]  /*0210*/  UIADD3.X UR5, UPT, UPT, URZ, UR5, URZ, UP0, !UPT ;  /* 0x00000005ff057290 */ /* 0x000fd800087fe4ff */
.L_x_2:
[----:B------:R-:W0:Y:S01]  /*0220*/  LDC.64 R12, c[0x0][0x388] ;  /* 0x0000e200ff0c7b82 */ /* 0x000e220000000a00 */
[----:B------:R-:W-:Y:S02]  /*0230*/  IMAD.U32 R2, RZ, RZ, UR4 ;  /* 0x00000004ff027e24 */ /* 0x000fe4000f8e00ff */
[----:B------:R-:W-:Y:S02]  /*0240*/  IMAD.U32 R3, RZ, RZ, UR5 ;  /* 0x00000005ff037e24 */ /* 0x000fe4000f8e00ff */
[----:B------:R-:W-:-:S05]  /*0250*/  IMAD.WIDE R2, R18, 0x4, R2 ;  /* 0x0000000412027825 */ /* 0x000fca00078e0202 */
[----:B------:R-:W2:Y:S04]  /*0260*/  LDG.E R21, desc[UR6][R2.64+-0x10] ;  /* 0xfffff00602157981 */ /* 0x000ea8000c1e1900 */
[----:B------:R-:W3:Y:S04]  /*0270*/  LDG.E R23, desc[UR6][R2.64+-0xc] ;  /* 0xfffff40602177981 */ /* 0x000ee8000c1e1900 */
[----:B------:R-:W4:Y:S01]  /*0280*/  LDG.E R29, desc[UR6][R2.64+-0x8] ;  /* 0xfffff806021d7981 */ /* 0x000f22000c1e1900 */
[----:B0-----:R-:W-:-:S05]  /*0290*/  IMAD.WIDE R12, R22, 0x4, R12 ;  /* 0x00000004160c7825 */ /* 0x001fca00078e020c */
[----:B------:R0:W2:Y:S01]  /*02a0*/  LDG.E R24, desc[UR6][R12.64] ;  /* 0x000000060c187981 */ /* 0x0000a2000c1e1900 */
[----:B------:R-:W-:-:S04]  /*02b0*/  IMAD.WIDE R10, R15, 0x4, R12 ;  /* 0x000000040f0a7825 */ /* 0x000fc800078e020c */
[C---:B------:R-:W-:Y:S02]  /*02c0*/  IMAD.WIDE R4, R15.reuse, 0x4, R10 ;  /* 0x000000040f047825 */ /* 0x040fe400078e020a */
[----:B------:R-:W3:Y:S02]  /*02d0*/  LDG.E R10, desc[UR6][R10.64] ;  /* 0x000000060a0a7981 */ /* 0x000ee4000c1e1900 */
[C---:B------:R-:W-:Y:S02]  /*02e0*/  IMAD.WIDE R6, R15.reuse, 0x4, R4 ;  /* 0x000000040f067825 */ /* 0x040fe400078e0204 */
[----:B------:R1:W4:Y:S02]  /*02f0*/  LDG.E R28, desc[UR6][R4.64] ;  /* 0x00000006041c7981 */ /* 0x000324000c1e1900 */
[C---:B------:R-:W-:Y:S02]  /*0300*/  IMAD.WIDE R8, R15.reuse, 0x4, R6 ;  /* 0x000000040f087825 */ /* 0x040fe400078e0206 */
[----:B------:R-:W5:Y:S02]  /*0310*/  LDG.E R6, desc[UR6][R6.64] ;  /* 0x0000000606067981 */ /* 0x000f64000c1e1900 */
[----:B0-----:R-:W-:-:S05]  /*0320*/  IMAD.WIDE R12, R15, 0x4, R8 ;  /* 0x000000040f0c7825 */ /* 0x001fca00078e0208 */
[----:B------:R-:W5:Y:S04]  /*0330*/  LDG.E R11, desc[UR6][R12.64] ;  /* 0x000000060c0b7981 */ /* 0x000f68000c1e1900 */
[----:B------:R-:W5:Y:S04]  /*0340*/  LDG.E R7, desc[UR6][R8.64] ;  /* 0x0000000608077981 */ /* 0x000f68000c1e1900 */
[----:B------:R-:W5:Y:S04]  /*0350*/  LDG.E R9, desc[UR6][R2.64+-0x4] ;  /* 0xfffffc0602097981 */ /* 0x000f68000c1e1900 */
[----:B------:R-:W5:Y:S01]  /*0360*/  LDG.E R8, desc[UR6][R2.64+0x8] ;  /* 0x0000080602087981 */ /* 0x000f62000c1e1900 */
[----:B--2---:R-:W-:Y:S01]  /*0370*/  FFMA R24, R21, R24, R26 ;  /* 0x0000001815187223 */ /* 0x004fe2000000001a */
[----:B------:R-:W-:-:S02]  /*0380*/  IMAD.WIDE R26, R15, 0x4, R12 ;  /* 0x000000040f1a7825 */ /* 0x000fc400078e020c */
[----:B------:R-:W2:Y:S04]  /*0390*/  LDG.E R21, desc[UR6][R2.64] ;  /* 0x0000000602157981 */ /* 0x000ea8000c1e1900 */
[----:B------:R-:W2:Y:S01]  /*03a0*/  LDG.E R12, desc[UR6][R2.64+0x4] ;  /* 0x00000406020c7981 */ /* 0x000ea2000c1e1900 */
[----:B-1----:R-:W-:-:S03]  /*03b0*/  IMAD.WIDE R4, R15, 0x4, R26 ;  /* 0x000000040f047825 */ /* 0x002fc600078e021a */
[----:B------:R-:W2:Y:S04]  /*03c0*/  LDG.E R13, desc[UR6][R2.64+0xc] ;  /* 0x00000c06020d7981 */ /* 0x000ea8000c1e1900 */
[----:B------:R-:W2:Y:S04]  /*03d0*/  LDG.E R4, desc[UR6][R4.64] ;  /* 0x0000000604047981 */ /* 0x000ea8000c1e1900 */
[----:B------:R-:W2:Y:S01]  /*03e0*/  LDG.E R3, desc[UR6][R26.64] ;  /* 0x000000061a037981 */ /* 0x000ea2000c1e1900 */
[----:B---3--:R-:W-:Y:S01]  /*03f0*/  FFMA R10, R23, R10, R24 ;  /* 0x0000000a170a7223 */ /* 0x008fe20000000018 */
[----:B------:R-:W-:-:S03]  /*0400*/  IADD3 R20, PT, PT, R20, 0x8, RZ ;  /* 0x0000000814147810 */ /* 0x000fc60007ffe0ff */
[----:B----4-:R-:W-:Y:S01]  /*0410*/  FFMA R10, R29, R28, R10 ;  /* 0x0000001c1d0a7223 */ /* 0x010fe2000000000a */
[----:B------:R-:W-:Y:S01]  /*0420*/  ISETP.NE.AND P0, PT, R20, RZ, PT ;  /* 0x000000ff1400720c */ /* 0x000fe20003f05270 */
[----:B------:R-:W-:Y:S02]  /*0430*/  IMAD R22, R15, 0x8, R22 ;  /* 0x000000080f167824 */ /* 0x000fe400078e0216 */
[----:B-----5:R-:W-:Y:S01]  /*0440*/  FFMA R6, R9, R6, R10 ;  /* 0x0000000609067223 */ /* 0x020fe2000000000a */
[----:B------:R-:W-:-:S03]  /*0450*/  VIADD R18, R18, 0x8 ;  /* 0x0000000812127836 */ /* 0x000fc60000000000 */
[----:B--2---:R-:W-:-:S04]  /*0460*/  FFMA R7, R21, R7, R6 ;  /* 0x0000000715077223 */ /* 0x004fc80000000006 */
[----:B------:R-:W-:-:S04]  /*0470*/  FFMA R7, R12, R11, R7 ;  /* 0x0000000b0c077223 */ /* 0x000fc80000000007 */
[----:B------:R-:W-:-:S04]  /*0480*/  FFMA R8, R8, R3, R7 ;  /* 0x0000000308087223 */ /* 0x000fc80000000007 */
[----:B------:R-:W-:Y:S01]  /*0490*/  FFMA R26, R13, R4, R8 ;  /* 0x000000040d1a7223 */ /* 0x000fe20000000008 */
[----:B------:R-:W-:Y:S06]  /*04a0*/  @P0 BRA `(.L_x_2) ;  /* 0xfffffffc005c0947 */ /* 0x000fec000383ffff */
.L_x_1:
[----:B------:R-:W-:Y:S05]  /*04b0*/  @!P1 BRA `(.L_x_3) ;  /* 0x0000000000d49947 */ /* 0x000fea0003800000 */
[----:B------:R-:W-:Y:S02]  /*04c0*/  ISETP.GE.U32.AND P0, PT, R25, 0x4, PT ;  /* 0x000000041900780c */ /* 0x000fe40003f06070 */
[----:B------:R-:W-:-:S04]  /*04d0*/  LOP3.LUT R12, R17, 0x3, RZ, 0xc0, !PT ;  /* 0x00000003110c7812 */ /* 0x000fc800078ec0ff */
[----:B------:R-:W-:-:S07]  /*04e0*/  ISETP.NE.AND P1, PT, R12, RZ, PT ;  /* 0x000000ff0c00720c */ /* 0x000fce0003f25270 */
[----:B------:R-:W-:Y:S06]  /*04f0*/  @!P0 BRA `(.L_x_4) ;  /* 0x0000000000588947 */ /* 0x000fec0003800000 */
[----:B------:R-:W0:Y:S01]  /*0500*/  LDC.64 R8, c[0x0][0x388] ;  /* 0x0000e200ff087b82 */ /* 0x000e220000000a00 */
[----:B------:R-:W-:Y:S01]  /*0510*/  IMAD R7, R19, R15, R14 ;  /* 0x0000000f13077224 */ /* 0x000fe200078e020e */
[----:B------:R-:W-:-:S06]  /*0520*/  IADD3 R5, PT, PT, R0, R19, RZ ;  /* 0x0000001300057210 */ /* 0x000fcc0007ffe0ff */
[----:B------:R-:W1:Y:S01]  /*0530*/  LDC.64 R2, c[0x0][0x380] ;  /* 0x0000e000ff027b82 */ /* 0x000e620000000a00 */
[----:B0-----:R-:W-:-:S04]  /*0540*/  IMAD.WIDE R8, R7, 0x4, R8 ;  /* 0x0000000407087825 */ /* 0x001fc800078e0208 */
[----:B------:R-:W-:Y:S02]  /*0550*/  IMAD.WIDE R10, R15, 0x4, R8 ;  /* 0x000000040f0a7825 */ /* 0x000fe400078e0208 */
[----:B------:R-:W2:Y:S02]  /*0560*/  LDG.E R8, desc[UR6][R8.64] ;  /* 0x0000000608087981 */ /* 0x000ea4000c1e1900 */
[----:B-1----:R-:W-:-:S04]  /*0570*/  IMAD.WIDE R2, R5, 0x4, R2 ;  /* 0x0000000405027825 */ /* 0x002fc800078e0202 */
[C---:B------:R-:W-:Y:S01]  /*0580*/  IMAD.WIDE R4, R15.reuse, 0x4, R10 ;  /* 0x000000040f047825 */ /* 0x040fe200078e020a */
[----:B------:R-:W2:Y:S04]  /*0590*/  LDG.E R13, desc[UR6][R2.64] ;  /* 0x00000006020d7981 */ /* 0x000ea8000c1e1900 */
[----:B------:R-:W3:Y:S01]  /*05a0*/  LDG.E R10, desc[UR6][R10.64] ;  /* 0x000000060a0a7981 */ /* 0x000ee2000c1e1900 */
[----:B------:R-:W-:-:S03]  /*05b0*/  IMAD.WIDE R6, R15, 0x4, R4 ;  /* 0x000000040f067825 */ /* 0x000fc600078e0204 */
[----:B------:R-:W3:Y:S04]  /*05c0*/  LDG.E R18, desc[UR6][R2.64+0x4] ;  /* 0x0000040602127981 */ /* 0x000ee8000c1e1900 */
[----:B------:R-:W4:Y:S04]  /*05d0*/  LDG.E R21, desc[UR6][R4.64] ;  /* 0x0000000604157981 */ /* 0x000f28000c1e1900 */
[----:B------:R-:W4:Y:S04]  /*05e0*/  LDG.E R20, desc[UR6][R2.64+0x8] ;  /* 0x0000080602147981 */ /* 0x000f28000c1e1900 */
[----:B------:R-:W5:Y:S04]  /*05f0*/  LDG.E R22, desc[UR6][R2.64+0xc] ;  /* 0x00000c0602167981 */ /* 0x000f68000c1e1900 */
[----:B------:R-:W5:Y:S01]  /*0600*/  LDG.E R6, desc[UR6][R6.64] ;  /* 0x0000000606067981 */ /* 0x000f62000c1e1900 */
[----:B------:R-:W-:-:S02]  /*0610*/  VIADD R19, R19, 0x4 ;  /* 0x0000000413137836 */ /* 0x000fc40000000000 */
[----:B--2---:R-:W-:-:S04]  /*0620*/  FFMA R13, R13, R8, R26 ;  /* 0x000000080d0d7223 */ /* 0x004fc8000000001a */
[----:B---3--:R-:W-:-:S04]  /*0630*/  FFMA R13, R18, R10, R13 ;  /* 0x0000000a120d7223 */ /* 0x008fc8000000000d */
[----:B----4-:R-:W-:-:S04]  /*0640*/  FFMA R13, R20, R21, R13 ;  /* 0x00000015140d7223 */ /* 0x010fc8000000000d */
[----:B-----5:R-:W-:-:S07]  /*0650*/  FFMA R26, R22, R6, R13 ;  /* 0x00000006161a7223 */ /* 0x020fce000000000d */
.L_x_4:
[----:B------:R-:W-:Y:S05]  /*0660*/  @!P1 BRA `(.L_x_3) ;  /* 0x0000000000689947 */ /* 0x000fea0003800000 */
[----:B------:R-:W0:Y:S01]  /*0670*/  LDC.64 R8, c[0x0][0x388] ;  /* 0x0000e200ff087b82 */ /* 0x000e220000000a00 */
[----:B------:R-:W-:Y:S02]  /*0680*/  ISETP.NE.AND P0, PT, R12, 0x1, PT ;  /* 0x000000010c00780c */ /* 0x000fe40003f05270 */
[----:B------:R-:W-:-:S04]  /*0690*/  LOP3.LUT R17, R17, 0x1, RZ, 0xc0, !PT ;  /* 0x0000000111117812 */ /* 0x000fc800078ec0ff */
[----:B------:R-:W-:Y:S01]  /*06a0*/  ISETP.NE.U32.AND P1, PT, R17, 0x1, PT ;  /* 0x000000011100780c */ /* 0x000fe20003f25070 */
[----:B------:R-:W1:Y:S06]  /*06b0*/  LDC.64 R6, c[0x0][0x380] ;  /* 0x0000e000ff067b82 */ /* 0x000e6c0000000a00 */
[C---:B------:R-:W-:Y:S02]  /*06c0*/  @P0 IMAD R13, R19.reuse, R15, R14 ;  /* 0x0000000f130d0224 */ /* 0x040fe400078e020e */
[----:B------:R-:W2:Y:S01]  /*06d0*/  LDC.64 R4, c[0x0][0x380] ;  /* 0x0000e000ff047b82 */ /* 0x000ea20000000a00 */
[----:B------:R-:W-:Y:S01]  /*06e0*/  @P0 IMAD.IADD R11, R0, 0x1, R19 ;  /* 0x00000001000b0824 */ /* 0x000fe200078e0213 */
[----:B------:R-:W-:-:S06]  /*06f0*/  @P0 IADD3 R19, PT, PT, R19, 0x2, RZ ;  /* 0x0000000213130810 */ /* 0x000fcc0007ffe0ff */
[----:B------:R-:W3:Y:S01]  /*0700*/  LDC.64 R2, c[0x0][0x388] ;  /* 0x0000e200ff027b82 */ /* 0x000ee20000000a00 */
[----:B0-----:R-:W-:-:S04]  /*0710*/  @P0 IMAD.WIDE R8, R13, 0x4, R8 ;  /* 0x000000040d080825 */ /* 0x001fc800078e0208 */
[----:B------:R-:W-:Y:S02]  /*0720*/  @!P1 IMAD.IADD R13, R0, 0x1, R19 ;  /* 0x00000001000d9824 */ /* 0x000fe400078e0213 */
[----:B------:R-:W-:Y:S01]  /*0730*/  @!P1 IMAD R19, R19, R15, R14 ;  /* 0x0000000f13139224 */ /* 0x000fe200078e020e */
[----:B------:R-:W4:Y:S01]  /*0740*/  @P0 LDG.E R0, desc[UR6][R8.64] ;  /* 0x0000000608000981 */ /* 0x000f22000c1e1900 */
[----:B-1----:R-:W-:-:S04]  /*0750*/  @P0 IMAD.WIDE R6, R11, 0x4, R6 ;  /* 0x000000040b060825 */ /* 0x002fc800078e0206 */
[----:B------:R-:W-:Y:S01]  /*0760*/  @P0 IMAD.WIDE R10, R15, 0x4, R8 ;  /* 0x000000040f0a0825 */ /* 0x000fe200078e0208 */
[----:B------:R-:W4:Y:S03]  /*0770*/  @P0 LDG.E R17, desc[UR6][R6.64] ;  /* 0x0000000606110981 */ /* 0x000f26000c1e1900 */
[----:B--2---:R-:W-:Y:S01]  /*0780*/  @!P1 IMAD.WIDE R4, R13, 0x4, R4 ;  /* 0x000000040d049825 */ /* 0x004fe200078e0204 */
[----:B------:R-:W2:Y:S04]  /*0790*/  @P0 LDG.E R21, desc[UR6][R6.64+0x4] ;  /* 0x0000040606150981 */ /* 0x000ea8000c1e1900 */
[----:B------:R-:W2:Y:S01]  /*07a0*/  @P0 LDG.E R10, desc[UR6][R10.64] ;  /* 0x000000060a0a0981 */ /* 0x000ea2000c1e1900 */
[----:B---3--:R-:W-:-:S03]  /*07b0*/  @!P1 IMAD.WIDE R2, R19, 0x4, R2 ;  /* 0x0000000413029825 */ /* 0x008fc600078e0202 */
[----:B------:R-:W3:Y:S04]  /*07c0*/  @!P1 LDG.E R5, desc[UR6][R4.64] ;  /* 0x0000000604059981 */ /* 0x000ee8000c1e1900 */
[----:B------:R-:W3:Y:S01]  /*07d0*/  @!P1 LDG.E R2, desc[UR6][R2.64] ;  /* 0x0000000602029981 */ /* 0x000ee2000c1e1900 */
[----:B----4-:R-:W-:-:S04]  /*07e0*/  @P0 FFMA R0, R17, R0, R26 ;  /* 0x0000000011000223 */ /* 0x010fc8000000001a */
[----:B--2---:R-:W-:-:S04]  /*07f0*/  @P0 FFMA R26, R21, R10, R0 ;  /* 0x0000000a151a0223 */ /* 0x004fc80000000000 */
[----:B---3--:R-:W-:-:S07]  /*0800*/  @!P1 FFMA R26, R5, R2, R26 ;  /* 0x00000002051a9223 */ /* 0x008fce000000001a */
.L_x_3:
[----:B------:R-:W-:-:S07]  /*0810*/  FMUL R26, R26, 6.2831854820251464844 ;  /* 0x40c90fdb1a1a7820 */ /* 0x000fce0000400000 */
.L_x_0:
[C---:B------:R-:W-:Y:S01]  /*0820*/  FMUL R0, R26.reuse, 0.63661974668502807617 ;  /* 0x3f22f9831a007820 */ /* 0x040fe20000400000 */
[----:B------:R-:W-:Y:S01]  /*0830*/  FSETP.GE.AND P0, PT, |R26|, 105615, PT ;  /* 0x47ce47801a00780b */ /* 0x000fe20003f06200 */
[----:B------:R-:W-:Y:S04]  /*0840*/  BSSY.RECONVERGENT B0, `(.L_x_5) ;  /* 0x0000068000007945 */ /* 0x000fe80003800200 */
[----:B------:R-:W0:Y:S02]  /*0850*/  F2I.NTZ R0, R0 ;  /* 0x0000000000007305 */ /* 0x000e240000203100 */
[----:B0-----:R-:W-:Y:S01]  /*0860*/  I2FP.F32.S32 R3, R0 ;  /* 0x0000000000037245 */ /* 0x001fe20000201400 */
[----:B------:R-:W-:-:S04]  /*0870*/  IMAD.MOV.U32 R5, RZ, RZ, R0 ;  /* 0x000000ffff057224 */ /* 0x000fc800078e0000 */
[----:B------:R-:W-:-:S04]  /*0880*/  FFMA R2, R3, -1.5707962512969970703, R26 ;  /* 0xbfc90fda03027823 */ /* 0x000fc8000000001a */
[----:B------:R-:W-:-:S04]  /*0890*/  FFMA R2, R3, -7.5497894158615963534e-08, R2 ;  /* 0xb3a2216803027823 */ /* 0x000fc80000000002 */
[----:B------:R-:W-:-:S05]  /*08a0*/  FFMA R4, R3, -5.3903029534742383927e-15, R2 ;  /* 0xa7c234c503047823 */ /* 0x000fca0000000002 */
[----:B------:R-:W-:Y:S01]  /*08b0*/  MOV R3, R4 ;  /* 0x0000000400037202 */ /* 0x000fe20000000f00 */
[----:B------:R-:W-:Y:S06]  /*08c0*/  @!P0 BRA `(.L_x_6) ;  /* 0x00000004007c8947 */ /* 0x000fec0003800000 */
[----:B------:R-:W-:-:S13]  /*08d0*/  FSETP.NEU.AND P0, PT, |R26|, +INF , PT ;  /* 0x7f8000001a00780b */ /* 0x000fda0003f0d200 */
[----:B------:R-:W-:Y:S01]  /*08e0*/  @!P0 FMUL R3, RZ, R26 ;  /* 0x0000001aff038220 */ /* 0x000fe20000400000 */
[----:B------:R-:W-:Y:S01]  /*08f0*/  @!P0 IMAD.MOV.U32 R0, RZ, RZ, RZ ;  /* 0x000000ffff008224 */ /* 0x000fe200078e00ff */
[----:B------:R-:W-:Y:S06]  /*0900*/  @!P0 BRA `(.L_x_6) ;  /* 0x00000004006c8947 */ /* 0x000fec0003800000 */
[----:B------:R-:W-:Y:S02]  /*0910*/  IMAD.SHL.U32 R0, R26, 0x100, RZ ;  /* 0x000001001a007824 */ /* 0x000fe400078e00ff */
[----:B------:R-:W-:Y:S02]  /*0920*/  HFMA2 R3, -RZ, RZ, 0, 0 ;  /* 0x00000000ff037431 */ /* 0x000fe400000001ff */
[----:B------:R-:W-:Y:S01]  /*0930*/  IMAD.MOV.U32 R18, RZ, RZ, RZ ;  /* 0x000000ffff127224 */ /* 0x000fe200078e00ff */
[----:B------:R-:W0:Y:S01]  /*0940*/  LDCU.64 UR8, c[0x4][URZ] ;  /* 0x01000000ff0877ac */ /* 0x000e220008000a00 */
[----:B------:R-:W-:Y:S01]  /*0950*/  LOP3.LUT R19, R0, 0x80000000, RZ, 0xfc, !PT ;  /* 0x8000000000137812 */ /* 0x000fe200078efcff */
[----:B------:R-:W-:Y:S01]  /*0960*/  UMOV UR5, URZ ;  /* 0x000000ff00057c82 */ /* 0x000fe20008000000 */
[----:B------:R-:W-:-:S05]  /*0970*/  UMOV UR4, URZ ;  /* 0x000000ff00047c82 */ /* 0x000fca0008000000 */
.L_x_7:
[----:B0-----:R-:W-:Y:S01]  /*0980*/  IMAD.U32 R8, RZ, RZ, UR8 ;  /* 0x00000008ff087e24 */ /* 0x001fe2000f8e00ff */
[----:B------:R-:W-:-:S05]  /*0990*/  MOV R9, UR9 ;  /* 0x0000000900097c02 */ /* 0x000fca0008000f00 */
[----:B------:R-:W2:Y:S01]  /*09a0*/  LDG.E.CONSTANT R6, desc[UR6][R8.64] ;  /* 0x0000000608067981 */ /* 0x000ea2000c1e9900 */
[----:B------:R-:W-:Y:S01]  /*09b0*/  UIADD3 UR4, UPT, UPT, UR4, 0x1, URZ ;  /* 0x0000000104047890 */ /* 0x000fe2000fffe0ff */
[C---:B------:R-:W-:Y:S01]  /*09c0*/  ISETP.EQ.AND P0, PT, R18.reuse, RZ, PT ;  /* 0x000000ff1200720c */ /* 0x040fe20003f02270 */
[----:B------:R-:W-:Y:S01]  /*09d0*/  UIADD3 UR8, UP1, UPT, UR8, 0x4, URZ ;  /* 0x0000000408087890 */ /* 0x000fe2000ff3e0ff */
[C---:B------:R-:W-:Y:S01]  /*09e0*/  ISETP.EQ.AND P1, PT, R18.reuse, 0x4, PT ;  /* 0x000000041200780c */ /* 0x040fe20003f22270 */
[----:B------:R-:W-:Y:S01]  /*09f0*/  UISETP.NE.AND UP0, UPT, UR4, 0x6, UPT ;  /* 0x000000060400788c */ /* 0x000fe2000bf05270 */
[C---:B------:R-:W-:Y:S01]  /*0a00*/  ISETP.EQ.AND P2, PT, R18.reuse, 0x8, PT ;  /* 0x000000081200780c */ /* 0x040fe20003f42270 */
[----:B------:R-:W-:Y:S01]  /*0a10*/  UIADD3.X UR9, UPT, UPT, URZ, UR9, URZ, UP1, !UPT ;  /* 0x00000009ff097290 */ /* 0x000fe20008ffe4ff */
[C---:B------:R-:W-:Y:S02]  /*0a20*/  ISETP.EQ.AND P3, PT, R18.reuse, 0xc, PT ;  /* 0x0000000c1200780c */ /* 0x040fe40003f62270 */
[----:B------:R-:W-:-:S02]  /*0a30*/  ISETP.EQ.AND P4, PT, R18, 0x10, PT ;  /* 0x000000101200780c */ /* 0x000fc40003f82270 */
[C---:B------:R-:W-:Y:S01]  /*0a40*/  ISETP.EQ.AND P5, PT, R18.reuse, 0x14, PT ;  /* 0x000000141200780c */ /* 0x040fe20003fa2270 */
[----:B------:R-:W-:Y:S02]  /*0a50*/  VIADD R18, R18, 0x4 ;  /* 0x0000000412127836 */ /* 0x000fe40000000000 */
[----:B--2---:R-:W-:-:S03]  /*0a60*/  IMAD.WIDE.U32 R6, R6, R19, RZ ;  /* 0x0000001306067225 */ /* 0x004fc600078e00ff */
[----:B------:R-:W-:-:S04]  /*0a70*/  IADD3 R0, P6, PT, R6, R3, RZ ;  /* 0x0000000306007210 */ /* 0x000fc80007fde0ff */
[----:B------:R-:W-:Y:S01]  /*0a80*/  IADD3.X R3, PT, PT, R7, UR5, RZ, P6, !PT ;  /* 0x0000000507037c10 */ /* 0x000fe2000b7fe4ff */
[--C-:B------:R-:W-:Y:S01]  /*0a90*/  @P0 IMAD.MOV.U32 R2, RZ, RZ, R0.reuse ;  /* 0x000000ffff020224 */ /* 0x100fe200078e0000 */
[-C--:B------:R-:W-:Y:S01]  /*0aa0*/  @P2 MOV R11, R0.reuse ;  /* 0x00000000000b2202 */ /* 0x080fe20000000f00 */
[--C-:B------:R-:W-:Y:S01]  /*0ab0*/  @P1 IMAD.MOV.U32 R10, RZ, RZ, R0.reuse ;  /* 0x000000ffff0a1224 */ /* 0x100fe200078e0000 */
[----:B------:R-:W-:Y:S01]  /*0ac0*/  @P5 MOV R17, R0 ;  /* 0x0000000000115202 */ /* 0x000fe20000000f00 */
[--C-:B------:R-:W-:Y:S02]  /*0ad0*/  @P3 IMAD.MOV.U32 R12, RZ, RZ, R0.reuse ;  /* 0x000000ffff0c3224 */ /* 0x100fe400078e0000 */
[----:B------:R-:W-:Y:S01]  /*0ae0*/  @P4 IMAD.MOV.U32 R13, RZ, RZ, R0 ;  /* 0x000000ffff0d4224 */ /* 0x000fe200078e0000 */
[----:B------:R-:W-:Y:S06]  /*0af0*/  BRA.U UP0, `(.L_x_7) ;  /* 0xfffffffd00a07547 */ /* 0x000fec000b83ffff */
[----:B------:R-:W-:Y:S01]  /*0b00*/  SHF.R.U32.HI R6, RZ, 0x17, R26 ;  /* 0x00000017ff067819 */ /* 0x000fe2000001161a */
[----:B------:R-:W-:Y:S03]  /*0b10*/  BSSY.RECONVERGENT B1, `(.L_x_8) ;  /* 0x0000028000017945 */ /* 0x000fe60003800200 */
[C---:B------:R-:W-:Y:S02]  /*0b20*/  LOP3.LUT R0, R6.reuse, 0xe0, RZ, 0xc0, !PT ;  /* 0x000000e006007812 */ /* 0x040fe400078ec0ff */
[----:B------:R-:W-:-:S03]  /*0b30*/  LOP3.LUT P6, RZ, R6, 0x1f, RZ, 0xc0, !PT ;  /* 0x0000001f06ff7812 */ /* 0x000fc600078cc0ff */
[----:B------:R-:W-:-:S05]  /*0b40*/  VIADD R0, R0, 0xffffff80 ;  /* 0xffffff8000007836 */ /* 0x000fca0000000000 */
[----:B------:R-:W-:-:S04]  /*0b50*/  SHF.R.U32.HI R0, RZ, 0x5, R0 ;  /* 0x00000005ff007819 */ /* 0x000fc80000011600 */
[----:B------:R-:W-:-:S04]  /*0b60*/  LEA R9, -R0, RZ, 0x2 ;  /* 0x000000ff00097211 */ /* 0x000fc800078e11ff */
[C---:B------:R-:W-:Y:S02]  /*0b70*/  ISETP.EQ.AND P3, PT, R9.reuse, -0x18, PT ;  /* 0xffffffe80900780c */ /* 0x040fe40003f62270 */
[C---:B------:R-:W-:Y:S02]  /*0b80*/  ISETP.EQ.AND P4, PT, R9.reuse, -0x14, PT ;  /* 0xffffffec0900780c */ /* 0x040fe40003f82270 */
[C---:B------:R-:W-:Y:S02]  /*0b90*/  ISETP.EQ.AND P2, PT, R9.reuse, -0x10, PT ;  /* 0xfffffff00900780c */ /* 0x040fe40003f42270 */
[C---:B------:R-:W-:Y:S02]  /*0ba0*/  ISETP.EQ.AND P1, PT, R9.reuse, -0xc, PT ;  /* 0xfffffff40900780c */ /* 0x040fe40003f22270 */
[C---:B------:R-:W-:Y:S02]  /*0bb0*/  ISETP.EQ.AND P0, PT, R9.reuse, -0x8, PT ;  /* 0xfffffff80900780c */ /* 0x040fe40003f02270 */
[----:B------:R-:W-:-:S03]  /*0bc0*/  ISETP.EQ.AND P5, PT, R9, RZ, PT ;  /* 0x000000ff0900720c */ /* 0x000fc60003fa2270 */
[--C-:B------:R-:W-:Y:S01]  /*0bd0*/  @P3 IMAD.MOV.U32 R0, RZ, RZ, R2.reuse ;  /* 0x000000ffff003224 */ /* 0x100fe200078e0002 */
[C---:B------:R-:W-:Y:S01]  /*0be0*/  ISETP.EQ.AND P3, PT, R9.reuse, -0x4, PT ;  /* 0xfffffffc0900780c */ /* 0x040fe20003f62270 */
[----:B------:R-:W-:Y:S01]  /*0bf0*/  @P4 IMAD.MOV.U32 R7, RZ, RZ, R2 ;  /* 0x000000ffff074224 */ /* 0x000fe200078e0002 */
[----:B------:R-:W-:Y:S01]  /*0c00*/  @P4 MOV R0, R10 ;  /* 0x0000000a00004202 */ /* 0x000fe20000000f00 */
[----:B------:R-:W-:Y:S01]  /*0c10*/  @P2 IMAD.MOV.U32 R7, RZ, RZ, R10 ;  /* 0x000000ffff072224 */ /* 0x000fe200078e000a */
[----:B------:R-:W-:Y:S01]  /*0c20*/  ISETP.EQ.AND P4, PT, R9, 0x4, PT ;  /* 0x000000040900780c */ /* 0x000fe20003f82270 */
[----:B------:R-:W-:Y:S01]  /*0c30*/  @P2 IMAD.MOV.U32 R0, RZ, RZ, R11 ;  /* 0x000000ffff002224 */ /* 0x000fe200078e000b */
[----:B------:R-:W-:Y:S01]  /*0c40*/  @P1 MOV R7, R11 ;  /* 0x0000000b00071202 */ /* 0x000fe20000000f00 */
[--C-:B------:R-:W-:Y:S01]  /*0c50*/  @P1 IMAD.MOV.U32 R0, RZ, RZ, R12.reuse ;  /* 0x000000ffff001224 */ /* 0x100fe200078e000c */
[----:B------:R-:W-:Y:S01]  /*0c60*/  @P0 MOV R0, R13 ;  /* 0x0000000d00000202 */ /* 0x000fe20000000f00 */
[----:B------:R-:W-:-:S04]  /*0c70*/  @P0 IMAD.MOV.U32 R7, RZ, RZ, R12 ;  /* 0x000000ffff070224 */ /* 0x000fc800078e000c */
[----:B------:R-:W-:Y:S01]  /*0c80*/  @P3 IMAD.MOV.U32 R7, RZ, RZ, R13 ;  /* 0x000000ffff073224 */ /* 0x000fe200078e000d */
[----:B------:R-:W-:Y:S01]  /*0c90*/  @P5 MOV R7, R17 ;  /* 0x0000001100075202 */ /* 0x000fe20000000f00 */
[----:B------:R-:W-:Y:S02]  /*0ca0*/  @P3 IMAD.MOV.U32 R0, RZ, RZ, R17 ;  /* 0x000000ffff003224 */ /* 0x000fe400078e0011 */
[--C-:B------:R-:W-:Y:S02]  /*0cb0*/  @P5 IMAD.MOV.U32 R0, RZ, RZ, R3.reuse ;  /* 0x000000ffff005224 */ /* 0x100fe400078e0003 */
[----:B------:R-:W-:Y:S01]  /*0cc0*/  @P4 IMAD.MOV.U32 R7, RZ, RZ, R3 ;  /* 0x000000ffff074224 */ /* 0x000fe200078e0003 */
[----:B------:R-:W-:Y:S06]  /*0cd0*/  @!P6 BRA `(.L_x_9) ;  /* 0x00000000002ce947 */ /* 0x000fec0003800000 */
[----:B------:R-:W-:Y:S01]  /*0ce0*/  @P2 MOV R8, R2 ;  /* 0x0000000200082202 */ /* 0x000fe20000000f00 */
[----:B------:R-:W-:Y:S01]  /*0cf0*/  @P1 IMAD.MOV.U32 R8, RZ, RZ, R10 ;  /* 0x000000ffff081224 */ /* 0x000fe200078e000a */
[----:B------:R-:W-:Y:S01]  /*0d00*/  LOP3.LUT R6, R6, 0x1f, RZ, 0xc0, !PT ;  /* 0x0000001f06067812 */ /* 0x000fe200078ec0ff */
[----:B------:R-:W-:Y:S01]  /*0d10*/  @P0 IMAD.MOV.U32 R8, RZ, RZ, R11 ;  /* 0x000000ffff080224 */ /* 0x000fe200078e000b */
[----:B------:R-:W-:Y:S02]  /*0d20*/  ISETP.EQ.AND P0, PT, R9, 0x8, PT ;  /* 0x000000080900780c */ /* 0x000fe40003f02270 */
[----:B------:R-:W-:Y:S01]  /*0d30*/  @P3 MOV R8, R12 ;  /* 0x0000000c00083202 */ /* 0x000fe20000000f00 */
[----:B------:R-:W-:Y:S01]  /*0d40*/  @P5 IMAD.MOV.U32 R8, RZ, RZ, R13 ;  /* 0x000000ffff085224 */ /* 0x000fe200078e000d */
[----:B------:R-:W-:Y:S01]  /*0d50*/  SHF.L.W.U32.HI R0, R7, R6, R0 ;  /* 0x0000000607007219 */ /* 0x000fe20000010e00 */
[----:B------:R-:W-:-:S08]  /*0d60*/  @P4 IMAD.MOV.U32 R8, RZ, RZ, R17 ;  /* 0x000000ffff084224 */ /* 0x000fd000078e0011 */
[----:B------:R-:W-:-:S04]  /*0d70*/  @P0 MOV R8, R3 ;  /* 0x0000000300080202 */ /* 0x000fc80000000f00 */
[----:B------:R-:W-:-:S07]  /*0d80*/  SHF.L.W.U32.HI R7, R8, R6, R7 ;  /* 0x0000000608077219 */ /* 0x000fce0000010e07 */
.L_x_9:
[----:B------:R-:W-:Y:S05]  /*0d90*/  BSYNC.RECONVERGENT B1 ;  /* 0x0000000000017941 */ /* 0x000fea0003800200 */
.L_x_8:
[C-C-:B------:R-:W-:Y:S01]  /*0da0*/  SHF.L.W.U32.HI R3, R7.reuse, 0x2, R0.reuse ;  /* 0x0000000207037819 */ /* 0x140fe20000010e00 */
[----:B------:R-:W-:Y:S01]  /*0db0*/  IMAD.SHL.U32 R7, R7, 0x4, RZ ;  /* 0x0000000407077824 */ /* 0x000fe200078e00ff */
[----:B------:R-:W-:Y:S01]  /*0dc0*/  UMOV UR4, 0x54442d19 ;  /* 0x54442d1900047882 */ /* 0x000fe20000000000 */
[----:B------:R-:W-:Y:S01]  /*0dd0*/  UMOV UR5, 0x3bf921fb ;  /* 0x3bf921fb00057882 */ /* 0x000fe20000000000 */
[----:B------:R-:W-:Y:S02]  /*0de0*/  SHF.R.S32.HI R8, RZ, 0x1f, R3 ;  /* 0x0000001fff087819 */ /* 0x000fe40000011403 */
[----:B------:R-:W-:Y:S02]  /*0df0*/  SHF.R.U32.HI R0, RZ, 0x1e, R0 ;  /* 0x0000001eff007819 */ /* 0x000fe40000011600 */
[C---:B------:R-:W-:Y:S02]  /*0e00*/  LOP3.LUT R6, R8.reuse, R7, RZ, 0x3c, !PT ;  /* 0x0000000708067212 */ /* 0x040fe400078e3cff */
[----:B------:R-:W-:-:S02]  /*0e10*/  LOP3.LUT R7, R8, R3, RZ, 0x3c, !PT ;  /* 0x0000000308077212 */ /* 0x000fc400078e3cff */
[----:B------:R-:W-:Y:S02]  /*0e20*/  ISETP.GE.AND P0, PT, R26, RZ, PT ;  /* 0x000000ff1a00720c */ /* 0x000fe40003f06270 */
[C---:B------:R-:W-:Y:S02]  /*0e30*/  LEA.HI R0, R3.reuse, R0, RZ, 0x1 ;  /* 0x0000000003007211 */ /* 0x040fe400078f08ff */
[----:B------:R-:W0:Y:S01]  /*0e40*/  I2F.F64.S64 R6, R6 ;  /* 0x0000000600067312 */ /* 0x000e220000301c00 */
[----:B------:R-:W-:Y:S02]  /*0e50*/  LOP3.LUT R18, R3, R26, RZ, 0x3c, !PT ;  /* 0x0000001a03127212 */ /* 0x000fe400078e3cff */
[----:B------:R-:W-:Y:S02]  /*0e60*/  IMAD.MOV R3, RZ, RZ, -R0 ;  /* 0x000000ffff037224 */ /* 0x000fe400078e0a00 */
[----:B------:R-:W-:-:S04]  /*0e70*/  ISETP.GE.AND P1, PT, R18, RZ, PT ;  /* 0x000000ff1200720c */ /* 0x000fc80003f26270 */
[----:B------:R-:W-:Y:S01]  /*0e80*/  @!P0 MOV R0, R3 ;  /* 0x0000000300008202 */ /* 0x000fe20000000f00 */
[----:B0-----:R-:W-:-:S10]  /*0e90*/  DMUL R8, R6, UR4 ;  /* 0x0000000406087c28 */ /* 0x001fd40008000000 */
[----:B------:R-:W0:Y:S02]  /*0ea0*/  F2F.F32.F64 R8, R8 ;  /* 0x0000000800087310 */ /* 0x000e240000301000 */
[----:B0-----:R-:W-:-:S07]  /*0eb0*/  FSEL R3, -R8, R8, !P1 ;  /* 0x0000000808037208 */ /* 0x001fce0004800100 */
.L_x_6:
[----:B------:R-:W-:Y:S05]  /*0ec0*/  BSYNC.RECONVERGENT B0 ;  /* 0x0000000000007941 */ /* 0x000fea0003800200 */
.L_x_5:
[----:B------:R-:W-:Y:S02]  /*0ed0*/  IMAD.MOV.U32 R6, RZ, RZ, 0x37cbac00 ;  /* 0x37cbac00ff067424 */ /* 0x000fe400078e00ff */
[----:B------:R-:W-:Y:S01]  /*0ee0*/  FMUL R7, R3, R3 ;  /* 0x0000000303077220 */ /* 0x000fe20000400000 */
[C---:B------:R-:W-:Y:S01]  /*0ef0*/  LOP3.LUT R9, R0.reuse, 0x1, RZ, 0xc0, !PT ;  /* 0x0000000100097812 */ /* 0x040fe200078ec0ff */
[----:B------:R-:W-:Y:S01]  /*0f00*/  IMAD.MOV.U32 R18, RZ, RZ, 0x3d2aaabb ;  /* 0x3d2aaabbff127424 */ /* 0x000fe200078e00ff */
[----:B------:R-:W-:Y:S01]  /*0f10*/  LOP3.LUT P1, RZ, R0, 0x2, RZ, 0xc0, !PT ;  /* 0x0000000200ff7812 */ /* 0x000fe2000782c0ff */
[----:B------:R-:W-:Y:S01]  /*0f20*/  FFMA R8, R7, R6, -0.0013887860113754868507 ;  /* 0xbab607ed07087423 */ /* 0x000fe20000000006 */
[----:B------:R-:W-:Y:S01]  /*0f30*/  ISETP.NE.U32.AND P0, PT, R9, 0x1, PT ;  /* 0x000000010900780c */ /* 0x000fe20003f05070 */
[----:B------:R-:W-:Y:S01]  /*0f40*/  BSSY.RECONVERGENT B0, `(.L_x_10) ;  /* 0x000006b000007945 */ /* 0x000fe20003800200 */
[----:B------:R-:W-:Y:S02]  /*0f50*/  MOV R9, 0x3effffff ;  /* 0x3effffff00097802 */ /* 0x000fe40000000f00 */
[----:B------:R-:W-:-:S02]  /*0f60*/  FSEL R8, R8, -0.00019574658654164522886, !P0 ;  /* 0xb94d415308087808 */ /* 0x000fc40004000000 */
[----:B------:R-:W-:Y:S02]  /*0f70*/  FSEL R18, R18, 0.0083327032625675201416, !P0 ;  /* 0x3c0885e412127808 */ /* 0x000fe40004000000 */
[----:B------:R-:W-:Y:S02]  /*0f80*/  FSEL R0, R3, 1, P0 ;  /* 0x3f80000003007808 */ /* 0x000fe40000000000 */
[----:B------:R-:W-:Y:S01]  /*0f90*/  FSEL R9, -R9, -0.16666662693023681641, !P0 ;  /* 0xbe2aaaa809097808 */ /* 0x000fe20004000100 */
[C---:B------:R-:W-:Y:S01]  /*0fa0*/  FFMA R8, R7.reuse, R8, R18 ;  /* 0x0000000807087223 */ /* 0x040fe20000000012 */
[----:B------:R-:W-:Y:S01]  /*0fb0*/  FSETP.GE.AND P0, PT, |R26|, 105615, PT ;  /* 0x47ce47801a00780b */ /* 0x000fe20003f06200 */
[C---:B------:R-:W-:Y:S02]  /*0fc0*/  FFMA R3, R7.reuse, R0, RZ ;  /* 0x0000000007037223 */ /* 0x040fe400000000ff */
[----:B------:R-:W-:-:S04]  /*0fd0*/  FFMA R8, R7, R8, R9 ;  /* 0x0000000807087223 */ /* 0x000fc80000000009 */
[----:B------:R-:W-:-:S04]  /*0fe0*/  FFMA R3, R3, R8, R0 ;  /* 0x0000000803037223 */ /* 0x000fc80000000000 */
[----:B------:R-:W-:Y:S02]  /*0ff0*/  @P1 FADD R3, RZ, -R3 ;  /* 0x80000003ff031221 */ /* 0x000fe40000000000 */
[----:B------:R-:W-:Y:S05]  /*1000*/  @!P0 BRA `(.L_x_11) ;  /* 0x0000000400788947 */ /* 0x000fea0003800000 */
        /* <DEDUP_REMOVED lines=11> */
.L_x_12:
        /* <DEDUP_REMOVED lines=36> */
[----:B------:R-:W-:-:S03]  /*1300*/  ISETP.EQ.AND P5, PT, R8, 0x4, PT ;  /* 0x000000040800780c */ /* 0x000fc60003fa2270 */
[--C-:B------:R-:W-:Y:S01]  /*1310*/  @P3 IMAD.MOV.U32 R0, RZ, RZ, R2.reuse ;  /* 0x000000ffff003224 */ /* 0x100fe200078e0002 */
[C---:B------:R-:W-:Y:S01]  /*1320*/  ISETP.EQ.AND P3, PT, R8.reuse, -0x4, PT ;  /* 0xfffffffc0800780c */ /* 0x040fe20003f62270 */
[----:B------:R-:W-:Y:S01]  /*1330*/  @P4 IMAD.MOV.U32 R4, RZ, RZ, R2 ;  /* 0x000000ffff044224 */ /* 0x000fe200078e0002 */
[----:B------:R-:W-:Y:S01]  /*1340*/  @P4 MOV R0, R10 ;  /* 0x0000000a00004202 */ /* 0x000fe20000000f00 */
[----:B------:R-:W-:Y:S01]  /*1350*/  @P2 IMAD.MOV.U32 R4, RZ, RZ, R10 ;  /* 0x000000ffff042224 */ /* 0x000fe200078e000a */
[----:B------:R-:W-:Y:S01]  /*1360*/  ISETP.EQ.AND P4, PT, R8, RZ, PT ;  /* 0x000000ff0800720c */ /* 0x000fe20003f82270 */
[----:B------:R-:W-:Y:S01]  /*1370*/  @P2 IMAD.MOV.U32 R0, RZ, RZ, R11 ;  /* 0x000000ffff002224 */ /* 0x000fe200078e000b */
[----:B------:R-:W-:Y:S01]  /*1380*/  @P1 MOV R4, R11 ;  /* 0x0000000b00041202 */ /* 0x000fe20000000f00 */
[--C-:B------:R-:W-:Y:S01]  /*1390*/  @P1 IMAD.MOV.U32 R0, RZ, RZ, R12.reuse ;  /* 0x000000ffff001224 */ /* 0x100fe200078e000c */
[----:B------:R-:W-:Y:S01]  /*13a0*/  @P0 MOV R0, R13 ;  /* 0x0000000d00000202 */ /* 0x000fe20000000f00 */
[----:B------:R-:W-:-:S04]  /*13b0*/  @P0 IMAD.MOV.U32 R4, RZ, RZ, R12 ;  /* 0x000000ffff040224 */ /* 0x000fc800078e000c */
[----:B------:R-:W-:Y:S02]  /*13c0*/  @P3 IMAD.MOV.U32 R4, RZ, RZ, R13 ;  /* 0x000000ffff043224 */ /* 0x000fe400078e000d */
[----:B------:R-:W-:Y:S02]  /*13d0*/  @P3 IMAD.MOV.U32 R0, RZ, RZ, R17 ;  /* 0x000000ffff003224 */ /* 0x000fe400078e0011 */
[----:B------:R-:W-:Y:S01]  /*13e0*/  @P4 MOV R4, R17 ;  /* 0x0000001100044202 */ /* 0x000fe20000000f00 */
[--C-:B------:R-:W-:Y:S02]  /*13f0*/  @P4 IMAD.MOV.U32 R0, RZ, RZ, R7.reuse ;  /* 0x000000ffff004224 */ /* 0x100fe400078e0007 */
[----:B------:R-:W-:Y:S01]  /*1400*/  @P5 IMAD.MOV.U32 R4, RZ, RZ, R7 ;  /* 0x000000ffff045224 */ /* 0x000fe200078e0007 */
[----:B------:R-:W-:Y:S06]  /*1410*/  @!P6 BRA `(.L_x_14) ;  /* 0x000000000028e947 */ /* 0x000fec0003800000 */
[----:B------:R-:W-:Y:S01]  /*1420*/  @P1 MOV R2, R10 ;  /* 0x0000000a00021202 */ /* 0x000fe20000000f00 */
[----:B------:R-:W-:Y:S01]  /*1430*/  @P0 IMAD.MOV.U32 R2, RZ, RZ, R11 ;  /* 0x000000ffff020224 */ /* 0x000fe200078e000b */
[----:B------:R-:W-:Y:S01]  /*1440*/  ISETP.EQ.AND P0, PT, R8, 0x8, PT ;  /* 0x000000080800780c */ /* 0x000fe20003f02270 */
[----:B------:R-:W-:Y:S01]  /*1450*/  @P3 IMAD.MOV.U32 R2, RZ, RZ, R12 ;  /* 0x000000ffff023224 */ /* 0x000fe200078e000c */
[----:B------:R-:W-:Y:S01]  /*1460*/  @P4 MOV R2, R13 ;  /* 0x0000000d00024202 */ /* 0x000fe20000000f00 */
[----:B------:R-:W-:Y:S01]  /*1470*/  @P5 IMAD.MOV.U32 R2, RZ, RZ, R17 ;  /* 0x000000ffff025224 */ /* 0x000fe200078e0011 */
[----:B------:R-:W-:-:S04]  /*1480*/  LOP3.LUT R5, R5, 0x1f, RZ, 0xc0, !PT ;  /* 0x0000001f05057812 */ /* 0x000fc800078ec0ff */
[----:B------:R-:W-:-:S05]  /*1490*/  SHF.L.W.U32.HI R0, R4, R5, R0 ;  /* 0x0000000504007219 */ /* 0x000fca0000010e00 */
[----:B------:R-:W-:-:S05]  /*14a0*/  @P0 IMAD.MOV.U32 R2, RZ, RZ, R7 ;  /* 0x000000ffff020224 */ /* 0x000fca00078e0007 */
[----:B------:R-:W-:-:S07]  /*14b0*/  SHF.L.W.U32.HI R4, R2, R5, R4 ;  /* 0x0000000502047219 */ /* 0x000fce0000010e04 */
.L_x_14:
[----:B------:R-:W-:Y:S05]  /*14c0*/  BSYNC.RECONVERGENT B1 ;  /* 0x0000000000017941 */ /* 0x000fea0003800200 */
.L_x_13:
[C---:B------:R-:W-:Y:S01]  /*14d0*/  SHF.L.W.U32.HI R7, R4.reuse, 0x2, R0 ;  /* 0x0000000204077819 */ /* 0x040fe20000010e00 */
[----:B------:R-:W-:Y:S01]  /*14e0*/  UMOV UR4, 0x54442d19 ;  /* 0x54442d1900047882 */ /* 0x000fe20000000000 */
[----:B------:R-:W-:Y:S01]  /*14f0*/  SHF.L.U32 R4, R4, 0x2, RZ ;  /* 0x0000000204047819 */ /* 0x000fe200000006ff */
[----:B------:R-:W-:Y:S01]  /*1500*/  UMOV UR5, 0x3bf921fb ;  /* 0x3bf921fb00057882 */ /* 0x000fe20000000000 */
[----:B------:R-:W-:Y:S02]  /*1510*/  SHF.R.S32.HI R2, RZ, 0x1f, R7 ;  /* 0x0000001fff027819 */ /* 0x000fe40000011407 */
[----:B------:R-:W-:Y:S02]  /*1520*/  ISETP.GE.AND P1, PT, R26, RZ, PT ;  /* 0x000000ff1a00720c */ /* 0x000fe40003f26270 */
[C---:B------:R-:W-:Y:S02]  /*1530*/  LOP3.LUT R10, R2.reuse, R4, RZ, 0x3c, !PT ;  /* 0x00000004020a7212 */ /* 0x040fe400078e3cff */
[----:B------:R-:W-:-:S02]  /*1540*/  LOP3.LUT R11, R2, R7, RZ, 0x3c, !PT ;  /* 0x00000007020b7212 */ /* 0x000fc400078e3cff */
[----:B------:R-:W-:Y:S02]  /*1550*/  SHF.R.U32.HI R0, RZ, 0x1e, R0 ;  /* 0x0000001eff007819 */ /* 0x000fe40000011600 */
[----:B------:R-:W0:Y:S01]  /*1560*/  I2F.F64.S64 R4, R10 ;  /* 0x0000000a00047312 */ /* 0x000e220000301c00 */
[----:B------:R-:W-:-:S04]  /*1570*/  LOP3.LUT R26, R7, R26, RZ, 0x3c, !PT ;  /* 0x0000001a071a7212 */ /* 0x000fc800078e3cff */
[----:B------:R-:W-:Y:S01]  /*1580*/  ISETP.GE.AND P0, PT, R26, RZ, PT ;  /* 0x000000ff1a00720c */ /* 0x000fe20003f06270 */
[----:B0-----:R-:W-:Y:S01]  /*1590*/  DMUL R8, R4, UR4 ;  /* 0x0000000404087c28 */ /* 0x001fe20008000000 */
[----:B------:R-:W-:-:S05]  /*15a0*/  LEA.HI R5, R7, R0, RZ, 0x1 ;  /* 0x0000000007057211 */ /* 0x000fca00078f08ff */
[----:B------:R-:W-:-:S04]  /*15b0*/  IMAD.MOV R0, RZ, RZ, -R5 ;  /* 0x000000ffff007224 */ /* 0x000fc800078e0a05 */
[----:B------:R-:W0:Y:S01]  /*15c0*/  F2F.F32.F64 R8, R8 ;  /* 0x0000000800087310 */ /* 0x000e220000301000 */
[----:B------:R-:W-:Y:S01]  /*15d0*/  @!P1 IMAD.MOV.U32 R5, RZ, RZ, R0 ;  /* 0x000000ffff059224 */ /* 0x000fe200078e0000 */
[----:B0-----:R-:W-:-:S07]  /*15e0*/  FSEL R4, -R8, R8, !P0 ;  /* 0x0000000808047208 */ /* 0x001fce0004000100 */
.L_x_11:
[----:B------:R-:W-:Y:S05]  /*15f0*/  BSYNC.RECONVERGENT B0 ;  /* 0x0000000000007941 */ /* 0x000fea0003800200 */
.L_x_10:
[----:B------:R-:W0:Y:S01]  /*1600*/  LDC.64 R8, c[0x0][0x390] ;  /* 0x0000e400ff087b82 */ /* 0x000e220000000a00 */
[----:B------:R-:W-:Y:S01]  /*1610*/  FMUL R7, R4, R4 ;  /* 0x0000000404077220 */ /* 0x000fe20000400000 */
[----:B------:R-:W-:Y:S01]  /*1620*/  LOP3.LUT R0, R5, 0x1, RZ, 0xc0, !PT ;  /* 0x0000000105007812 */ /* 0x000fe200078ec0ff */
[----:B------:R-:W-:Y:S02]  /*1630*/  IMAD.MOV.U32 R2, RZ, RZ, 0x3e2aaaa8 ;  /* 0x3e2aaaa8ff027424 */ /* 0x000fe400078e00ff */
[----:B------:R-:W-:Y:S01]  /*1640*/  FFMA R6, R7, R6, -0.0013887860113754868507 ;  /* 0xbab607ed07067423 */ /* 0x000fe20000000006 */
[----:B------:R-:W-:Y:S01]  /*1650*/  ISETP.NE.U32.AND P0, PT, R0, 0x1, PT ;  /* 0x000000010000780c */ /* 0x000fe20003f05070 */
[----:B------:R-:W-:Y:S01]  /*1660*/  VIADD R5, R5, 0x1 ;  /* 0x0000000105057836 */ /* 0x000fe20000000000 */
[----:B------:R-:W-:Y:S01]  /*1670*/  MOV R0, 0x3c0885e4 ;  /* 0x3c0885e400007802 */ /* 0x000fe20000000f00 */
[----:B------:R-:W-:Y:S01]  /*1680*/  IMAD R11, R16, R15, RZ ;  /* 0x0000000f100b7224 */ /* 0x000fe200078e02ff */
[----:B------:R-:W-:-:S02]  /*1690*/  FSEL R6, R6, -0.00019574658654164522886, P0 ;  /* 0xb94d415306067808 */ /* 0x000fc40000000000 */
[----:B------:R-:W-:Y:S02]  /*16a0*/  FSEL R0, R0, 0.041666727513074874878, !P0 ;  /* 0x3d2aaabb00007808 */ /* 0x000fe40004000000 */
[----:B------:R-:W-:Y:S02]  /*16b0*/  FSEL R2, -R2, -0.4999999701976776123, !P0 ;  /* 0xbeffffff02027808 */ /* 0x000fe40004000100 */
[----:B------:R-:W-:Y:S01]  /*16c0*/  LOP3.LUT P1, RZ, R5, 0x2, RZ, 0xc0, !PT ;  /* 0x0000000205ff7812 */ /* 0x000fe2000782c0ff */
[----:B------:R-:W-:Y:S01]  /*16d0*/  FFMA R6, R7, R6, R0 ;  /* 0x0000000607067223 */ /* 0x000fe20000000000 */
[----:B------:R-:W-:Y:S02]  /*16e0*/  FSEL R0, R4, 1, !P0 ;  /* 0x3f80000004007808 */ /* 0x000fe40004000000 */
[----:B------:R-:W-:Y:S01]  /*16f0*/  LEA R11, R11, R14, 0x1 ;  /* 0x0000000e0b0b7211 */ /* 0x000fe200078e08ff */
[C---:B------:R-:W-:Y:S02]  /*1700*/  FFMA R2, R7.reuse, R6, R2 ;  /* 0x0000000607027223 */ /* 0x040fe40000000002 */
[----:B------:R-:W-:-:S02]  /*1710*/  FFMA R7, R7, R0, RZ ;  /* 0x0000000007077223 */ /* 0x000fc400000000ff */
[----:B0-----:R-:W-:-:S04]  /*1720*/  IMAD.WIDE R8, R11, 0x4, R8 ;  /* 0x000000040b087825 */ /* 0x001fc800078e0208 */
[----:B------:R-:W-:Y:S01]  /*1730*/  FFMA R7, R7, R2, R0 ;  /* 0x0000000207077223 */ /* 0x000fe20000000000 */
[----:B------:R-:W-:Y:S01]  /*1740*/  STG.E desc[UR6][R8.64], R3 ;  /* 0x0000000308007986 */ /* 0x000fe2000c101906 */
[----:B------:R-:W-:-:S04]  /*1750*/  IMAD.WIDE R4, R15, 0x4, R8 ;  /* 0x000000040f047825 */ /* 0x000fc800078e0208 */
[----:B------:R-:W-:-:S05]  /*1760*/  @P1 FADD R7, RZ, -R7 ;  /* 0x80000007ff071221 */ /* 0x000fca0000000000 */
[----:B------:R-:W-:Y:S01]  /*1770*/  STG.E desc[UR6][R4.64], R7 ;  /* 0x0000000704007986 */ /* 0x000fe2000c101906 */
[----:B------:R-:W-:Y:S05]  /*1780*/  EXIT ;  /* 0x000000000000794d */ /* 0x000fea0003800000 */
.L_x_15:
[----:B------:R-:W-:-:S00]  /*1790*/  BRA `(.L_x_15) ;  /* 0xfffffffc00fc7947 */ /* 0x000fc0000383ffff */
[----:B------:R-:W-:-:S00]  /*17a0*/  NOP ;  /* 0x0000000000007918 */ /* 0x000fc00000000000 */
        /* <DEDUP_REMOVED lines=13> */
.L_x_16:


//--------------------- .nv.global.init           --------------------------
	.section	.nv.global.init,"aw",@progbits
	.align	4
.nv.global.init:
	.type		__cudart_i2opi_f,@object
	.size		__cudart_i2opi_f,(.L_0 - __cudart_i2opi_f)
__cudart_i2opi_f:
        /*0000*/ 	.byte	0x41, 0x90, 0x43, 0x3c, 0x99, 0x95, 0x62, 0xdb, 0xc0, 0xdd, 0x34, 0xf5, 0xd1, 0x57, 0x27, 0xfc
        /*0010*/ 	.byte	0x29, 0x15, 0x44, 0x4e, 0x6e, 0x83, 0xf9, 0xa2
.L_0:


//--------------------- .nv.shared.reserved.0     --------------------------
	.section	.nv.shared.reserved.0,"aw",@nobits
	.weak		__nv_reservedSMEM_offset_0_alias
	.size		__nv_reservedSMEM_offset_0_alias, 0, 64
	.other		__nv_reservedSMEM_offset_0_alias,@"STO_CUDA_RESERVED_SHARED STV_DEFAULT"
__nv_reservedSMEM_offset_0_alias:
	.zero		0
	.zero		64


//--------------------- .nv.constant0._Z21fourier_encode_kernelPKfS0_Pfiii --------------------------
	.section	.nv.constant0._Z21fourier_encode_kernelPKfS0_Pfiii,"a",@progbits
	.sectionflags	@""
	.align	4
.nv.constant0._Z21fourier_encode_kernelPKfS0_Pfiii:
	.zero		932


//--------------------- SYMBOLS --------------------------

	.type		.nv.reservedSmem.offset0,@object
	.size		.nv.reservedSmem.offset0,0x4
